	.headerflags	@"EF_CUDA_TEXMODE_UNIFIED EF_CUDA_64BIT_ADDRESS EF_CUDA_ACCELERATORS EF_CUDA_SM90 EF_CUDA_VIRTUAL_SM(EF_CUDA_SM90)"
	.elftype	@"ET_EXEC"


//--------------------- .nv.info                  --------------------------
	.section	.nv.info,"",@"SHT_CUDA_INFO"
	.align	4


	//----- nvinfo : EIATTR_REGCOUNT
	.align		4
        /*0000*/ 	.byte	0x04, 0x2f
        /*0002*/ 	.short	(.L_3 - .L_2)
	.align		4
.L_2:
        /*0004*/ 	.word	index@(triton_poi_fused__native_batch_norm_legit_no_training_add_13)
        /*0008*/ 	.word	0x00000014


	//----- nvinfo : EIATTR_MIN_STACK_SIZE
	.align		4
.L_3:
        /*000c*/ 	.byte	0x04, 0x12
        /*000e*/ 	.short	(.L_5 - .L_4)
	.align		4
.L_4:
        /*0010*/ 	.word	index@(triton_poi_fused__native_batch_norm_legit_no_training_add_13)
        /*0014*/ 	.word	0x00000000


	//----- nvinfo : EIATTR_FRAME_SIZE
	.align		4
.L_5:
        /*0018*/ 	.byte	0x04, 0x11
        /*001a*/ 	.short	(.L_7 - .L_6)
	.align		4
.L_6:
        /*001c*/ 	.word	index@(triton_poi_fused__native_batch_norm_legit_no_training_add_13)
        /*0020*/ 	.word	0x00000000


	//----- nvinfo : EIATTR_MIN_STACK_SIZE
	.align		4
.L_7:
        /*0024*/ 	.byte	0x04, 0x12
        /*0026*/ 	.short	(.L_9 - .L_8)
	.align		4
.L_8:
        /*0028*/ 	.word	index@(triton_poi_fused__native_batch_norm_legit_no_training_add_13)
        /*002c*/ 	.word	0x00000000
.L_9:


//--------------------- .nv.info.triton_poi_fused__native_batch_norm_legit_no_training_add_13 --------------------------
	.section	.nv.info.triton_poi_fused__native_batch_norm_legit_no_training_add_13,"",@"SHT_CUDA_INFO"
	.sectionflags	@""
	.align	4


	//----- nvinfo : EIATTR_CUDA_API_VERSION
	.align		4
        /*0000*/ 	.byte	0x04, 0x37
        /*0002*/ 	.short	(.L_11 - .L_10)
.L_10:
        /*0004*/ 	.word	0x0000007c


	//----- nvinfo : EIATTR_KPARAM_INFO
	.align		4
.L_11:
        /*0008*/ 	.byte	0x04, 0x17
        /*000a*/ 	.short	(.L_13 - .L_12)
.L_12:
        /*000c*/ 	.word	0x00000000
        /*0010*/ 	.short	0x0007
        /*0012*/ 	.short	0x0038
        /*0014*/ 	.byte	0x00, 0xf0, 0x11, 0x00


	//----- nvinfo : EIATTR_KPARAM_INFO
	.align		4
.L_13:
        /*0018*/ 	.byte	0x04, 0x17
        /*001a*/ 	.short	(.L_15 - .L_14)
.L_14:
        /*001c*/ 	.word	0x00000000
        /*0020*/ 	.short	0x0006
        /*0022*/ 	.short	0x0030
        /*0024*/ 	.byte	0x00, 0xf4, 0x21, 0x00


	//----- nvinfo : EIATTR_KPARAM_INFO
	.align		4
.L_15:
        /*0028*/ 	.byte	0x04, 0x17
        /*002a*/ 	.short	(.L_17 - .L_16)
.L_16:
        /*002c*/ 	.word	0x00000000
        /*0030*/ 	.short	0x0005
        /*0032*/ 	.short	0x0028
        /*0034*/ 	.byte	0x00, 0xf4, 0x21, 0x00


	//----- nvinfo : EIATTR_KPARAM_INFO
	.align		4
.L_17:
        /*0038*/ 	.byte	0x04, 0x17
        /*003a*/ 	.short	(.L_19 - .L_18)
.L_18:
        /*003c*/ 	.word	0x00000000
        /*0040*/ 	.short	0x0004
        /*0042*/ 	.short	0x0020
        /*0044*/ 	.byte	0x00, 0xf4, 0x21, 0x00


	//----- nvinfo : EIATTR_KPARAM_INFO
	.align		4
.L_19:
        /*0048*/ 	.byte	0x04, 0x17
        /*004a*/ 	.short	(.L_21 - .L_20)
.L_20:
        /*004c*/ 	.word	0x00000000
        /*0050*/ 	.short	0x0003
        /*0052*/ 	.short	0x0018
        /*0054*/ 	.byte	0x00, 0xf4, 0x21, 0x00


	//----- nvinfo : EIATTR_KPARAM_INFO
	.align		4
.L_21:
        /*0058*/ 	.byte	0x04, 0x17
        /*005a*/ 	.short	(.L_23 - .L_22)
.L_22:
        /*005c*/ 	.word	0x00000000
        /*0060*/ 	.short	0x0002
        /*0062*/ 	.short	0x0010
        /*0064*/ 	.byte	0x00, 0xf4, 0x21, 0x00


	//----- nvinfo : EIATTR_KPARAM_INFO
	.align		4
.L_23:
        /*0068*/ 	.byte	0x04, 0x17
        /*006a*/ 	.short	(.L_25 - .L_24)
.L_24:
        /*006c*/ 	.word	0x00000000
        /*0070*/ 	.short	0x0001
        /*0072*/ 	.short	0x0008
        /*0074*/ 	.byte	0x00, 0xf4, 0x21, 0x00


	//----- nvinfo : EIATTR_KPARAM_INFO
	.align		4
.L_25:
        /*0078*/ 	.byte	0x04, 0x17
        /*007a*/ 	.short	(.L_27 - .L_26)
.L_26:
        /*007c*/ 	.word	0x00000000
        /*0080*/ 	.short	0x0000
        /*0082*/ 	.short	0x0000
        /*0084*/ 	.byte	0x00, 0xf4, 0x21, 0x00


	//----- nvinfo : EIATTR_SPARSE_MMA_MASK
	.align		4
.L_27:
        /*0088*/ 	.byte	0x03, 0x50
        /*008a*/ 	.short	0x0000


	//----- nvinfo : EIATTR_MAXREG_COUNT
	.align		4
        /*008c*/ 	.byte	0x03, 0x1b
        /*008e*/ 	.short	0x00ff


	//----- nvinfo : EIATTR_EXIT_INSTR_OFFSETS
	.align		4
        /*0090*/ 	.byte	0x04, 0x1c
        /*0092*/ 	.short	(.L_29 - .L_28)


	//   ....[0]....
.L_28:
        /*0094*/ 	.word	0x00000360


	//----- nvinfo : EIATTR_REQNTID
	.align		4
.L_29:
        /*0098*/ 	.byte	0x04, 0x10
        /*009a*/ 	.short	(.L_31 - .L_30)
.L_30:
        /*009c*/ 	.word	0x00000100
        /*00a0*/ 	.word	0x00000001
        /*00a4*/ 	.word	0x00000001


	//----- nvinfo : EIATTR_CBANK_PARAM_SIZE
	.align		4
.L_31:
        /*00a8*/ 	.byte	0x03, 0x19
        /*00aa*/ 	.short	0x003c


	//----- nvinfo : EIATTR_PARAM_CBANK
	.align		4
        /*00ac*/ 	.byte	0x04, 0x0a
        /*00ae*/ 	.short	(.L_33 - .L_32)
	.align		4
.L_32:
        /*00b0*/ 	.word	index@(.nv.constant0.triton_poi_fused__native_batch_norm_legit_no_training_add_13)
        /*00b4*/ 	.short	0x0210
        /*00b6*/ 	.short	0x003c


	//----- nvinfo : EIATTR_SW_WAR
	.align		4
.L_33:
        /*00b8*/ 	.byte	0x04, 0x36
        /*00ba*/ 	.short	(.L_35 - .L_34)
.L_34:
        /*00bc*/ 	.word	0x00000008
.L_35:


//--------------------- .nv.callgraph             --------------------------
	.section	.nv.callgraph,"",@"SHT_CUDA_CALLGRAPH"
	.align	4
	.sectionentsize	8
	.align		4
        /*0000*/ 	.word	0x00000000
	.align		4
        /*0004*/ 	.word	0xffffffff
	.align		4
        /*0008*/ 	.word	0x00000000
	.align		4
        /*000c*/ 	.word	0xfffffffe
	.align		4
        /*0010*/ 	.word	0x00000000
	.align		4
        /*0014*/ 	.word	0xfffffffd
	.align		4
        /*0018*/ 	.word	0x00000000
	.align		4
        /*001c*/ 	.word	0xfffffffc


//--------------------- .nv.constant4             --------------------------
	.section	.nv.constant4,"a",@progbits
	.align	8
	.align		8
.nv.constant4:
        /*0000*/ 	.dword	_$_str
	.align		8
        /*0008*/ 	.dword	_$_str_$_2


//--------------------- .text.triton_poi_fused__native_batch_norm_legit_no_training_add_13 --------------------------
	.section	.text.triton_poi_fused__native_batch_norm_legit_no_training_add_13,"ax",@progbits
	.align	128
        .global         triton_poi_fused__native_batch_norm_legit_no_training_add_13
        .type           triton_poi_fused__native_batch_norm_legit_no_training_add_13,@function
        .size           triton_poi_fused__native_batch_norm_legit_no_training_add_13,(.L_x_1 - triton_poi_fused__native_batch_norm_legit_no_training_add_13)
        .other          triton_poi_fused__native_batch_norm_legit_no_training_add_13,@"STO_CUDA_ENTRY STV_DEFAULT"
triton_poi_fused__native_batch_norm_legit_no_training_add_13:
.text.triton_poi_fused__native_batch_norm_legit_no_training_add_13:
[----:B------:R-:W-:Y:S01]  /*0000*/  LDC R1, c[0x0][0x28] ;  /* 0x00000a00ff017b82 */ /* 0x000fe20000000800 */
[----:B------:R-:W1:Y:S07]  /*0010*/  S2R R0, SR_TID.X ;  /* 0x0000000000007919 */ /* 0x000e6e0000002100 */
[----:B------:R-:W2:Y:S01]  /*0020*/  LDC.64 R10, c[0x0][0x220] ;  /* 0x00008800ff0a7b82 */ /* 0x000ea20000000a00 */
[----:B------:R-:W-:Y:S01]  /*0030*/  ULDC.64 UR4, c[0x0][0x208] ;  /* 0x0000820000047ab9 */ /* 0x000fe20000000a00 */
[----:B------:R-:W3:Y:S06]  /*0040*/  S2R R5, SR_CTAID.X ;  /* 0x0000000000057919 */ /* 0x000eec0000002500 */
[----:B------:R-:W4:Y:S08]  /*0050*/  LDC.64 R6, c[0x0][0x210] ;  /* 0x00008400ff067b82 */ /* 0x000f300000000a00 */
[----:B------:R-:W5:Y:S08]  /*0060*/  LDC.64 R8, c[0x0][0x218] ;  /* 0x00008600ff087b82 */ /* 0x000f700000000a00 */
[----:B------:R-:W5:Y:S01]  /*0070*/  LDC.64 R12, c[0x0][0x228] ;  /* 0x00008a00ff0c7b82 */ /* 0x000f620000000a00 */
[----:B-1----:R-:W-:-:S07]  /*0080*/  SHF.L.U32 R0, R0, 0x1, RZ ;  /* 0x0000000100007819 */ /* 0x002fce00000006ff */
[----:B------:R-:W1:Y:S01]  /*0090*/  LDC.64 R14, c[0x0][0x230] ;  /* 0x00008c00ff0e7b82 */ /* 0x000e620000000a00 */
[----:B---3--:R-:W-:Y:S02]  /*00a0*/  SHF.R.S32.HI R3, RZ, 0x16, R5 ;  /* 0x00000016ff037819 */ /* 0x008fe40000011405 */
[----:B------:R-:W-:Y:S02]  /*00b0*/  LOP3.LUT R0, R0, 0x1fe, RZ, 0xc0, !PT ;  /* 0x000001fe00007812 */ /* 0x000fe400078ec0ff */
[----:B------:R-:W-:Y:S02]  /*00c0*/  SGXT R3, R3, 0x1 ;  /* 0x000000010303781a */ /* 0x000fe40000000200 */
[----:B------:R-:W-:-:S04]  /*00d0*/  LEA R0, R5, R0, 0x9 ;  /* 0x0000000005007211 */ /* 0x000fc800078e48ff */
[----:B------:R-:W-:-:S04]  /*00e0*/  LEA.HI R3, R3, R0, RZ, 0x8 ;  /* 0x0000000003037211 */ /* 0x000fc800078f40ff */
[----:B------:R-:W-:-:S04]  /*00f0*/  SHF.R.S32.HI R3, RZ, 0x8, R3 ;  /* 0x00000008ff037819 */ /* 0x000fc80000011403 */
[----:B------:R-:W-:-:S04]  /*0100*/  LEA.HI R2, R3, R3, RZ, 0x7 ;  /* 0x0000000303027211 */ /* 0x000fc800078f38ff */
[----:B------:R-:W-:-:S04]  /*0110*/  LOP3.LUT R2, R2, 0xffffff80, RZ, 0xc0, !PT ;  /* 0xffffff8002027812 */ /* 0x000fc800078ec0ff */
[----:B------:R-:W-:Y:S02]  /*0120*/  IADD3 R17, R3, -R2, RZ ;  /* 0x8000000203117210 */ /* 0x000fe40007ffe0ff */
[----:B------:R-:W3:Y:S03]  /*0130*/  LDC.64 R2, c[0x0][0x238] ;  /* 0x00008e00ff027b82 */ /* 0x000ee60000000a00 */
[----:B--2---:R-:W-:-:S05]  /*0140*/  IMAD.WIDE R10, R17, 0x4, R10 ;  /* 0x00000004110a7825 */ /* 0x004fca00078e020a */
[----:B------:R1:W2:Y:S01]  /*0150*/  LDG.E.EL R4, desc[UR4][R10.64] ;  /* 0x000000040a047981 */ /* 0x0002a2000c2e1900 */
[----:B----4-:R-:W-:-:S04]  /*0160*/  IMAD.WIDE R6, R0, 0x4, R6 ;  /* 0x0000000400067825 */ /* 0x010fc800078e0206 */
[C---:B-----5:R-:W-:Y:S02]  /*0170*/  IMAD.WIDE R8, R17.reuse, 0x4, R8 ;  /* 0x0000000411087825 */ /* 0x060fe400078e0208 */
[----:B------:R-:W4:Y:S02]  /*0180*/  LDG.E.64 R6, desc[UR4][R6.64] ;  /* 0x0000000406067981 */ /* 0x000f24000c1e1b00 */
[C---:B0-----:R-:W-:Y:S02]  /*0190*/  IMAD.WIDE R12, R17.reuse, 0x4, R12 ;  /* 0x00000004110c7825 */ /* 0x041fe400078e020c */
[----:B------:R0:W4:Y:S02]  /*01a0*/  LDG.E.EL R5, desc[UR4][R8.64] ;  /* 0x0000000408057981 */ /* 0x000124000c2e1900 */
[----:B-1----:R-:W-:Y:S02]  /*01b0*/  IMAD.WIDE R10, R17, 0x4, R14 ;  /* 0x00000004110a7825 */ /* 0x002fe400078e020e */
[----:B------:R1:W5:Y:S02]  /*01c0*/  LDG.E.EL R12, desc[UR4][R12.64] ;  /* 0x000000040c0c7981 */ /* 0x000364000c2e1900 */
[----:B---3--:R-:W-:-:S02]  /*01d0*/  IMAD.WIDE R2, R0, 0x4, R2 ;  /* 0x0000000400027825 */ /* 0x008fc400078e0202 */
[----:B------:R-:W5:Y:S01]  /*01e0*/  LDG.E.EL R11, desc[UR4][R10.64] ;  /* 0x000000040a0b7981 */ /* 0x000f62000c2e1900 */
[----:B0-----:R-:W0:Y:S03]  /*01f0*/  LDC.64 R8, c[0x0][0x240] ;  /* 0x00009000ff087b82 */ /* 0x001e260000000a00 */
[----:B------:R-:W3:Y:S01]  /*0200*/  LDG.E.64 R2, desc[UR4][R2.64] ;  /* 0x0000000402027981 */ /* 0x000ee2000c1e1b00 */
[----:B-1----:R-:W-:Y:S01]  /*0210*/  HFMA2.MMA R13, -RZ, RZ, 1.625, 0 ;  /* 0x3e800000ff0d7435 */ /* 0x002fe200000001ff */
[----:B0-----:R-:W-:-:S04]  /*0220*/  IMAD.WIDE R8, R0, 0x4, R8 ;  /* 0x0000000400087825 */ /* 0x001fc800078e0208 */
[----:B--2---:R-:W-:-:S04]  /*0230*/  FADD R4, R4, 9.9999997473787516356e-06 ;  /* 0x3727c5ac04047421 */ /* 0x004fc80000000000 */
[----:B------:R-:W0:Y:S02]  /*0240*/  MUFU.SQRT R14, R4 ;  /* 0x00000004000e7308 */ /* 0x000e240000002000 */
[C---:B0-----:R-:W-:Y:S02]  /*0250*/  FSETP.GT.AND P0, PT, R14.reuse, 8.50705917302346158658e+37, PT ;  /* 0x7e8000000e00780b */ /* 0x041fe40003f04000 */
[----:B------:R-:W-:-:S11]  /*0260*/  FSETP.GEU.AND P1, PT, R14, 1.175494350822287508e-38, PT ;  /* 0x008000000e00780b */ /* 0x000fd60003f2e000 */
[----:B------:R-:W-:-:S04]  /*0270*/  @P0 FMUL R14, R14, 0.25 ;  /* 0x3e8000000e0e0820 */ /* 0x000fc80000400000 */
[----:B------:R-:W-:-:S06]  /*0280*/  @!P1 FMUL R14, R14, 16777216 ;  /* 0x4b8000000e0e9820 */ /* 0x000fcc0000400000 */
[----:B------:R-:W0:Y:S01]  /*0290*/  MUFU.RCP R14, R14 ;  /* 0x0000000e000e7308 */ /* 0x000e220000001000 */
[----:B------:R-:W-:Y:S01]  /*02a0*/  FSEL R13, R13, 1, P0 ;  /* 0x3f8000000d0d7808 */ /* 0x000fe20000000000 */
[----:B----4-:R-:W-:-:S04]  /*02b0*/  FADD R6, R6, -R5 ;  /* 0x8000000506067221 */ /* 0x010fc80000000000 */
[----:B------:R-:W-:Y:S01]  /*02c0*/  @!P1 FMUL R13, R13, 16777216 ;  /* 0x4b8000000d0d9820 */ /* 0x000fe20000400000 */
[----:B------:R-:W-:-:S03]  /*02d0*/  FADD R7, R7, -R5 ;  /* 0x8000000507077221 */ /* 0x000fc60000000000 */
[----:B0-----:R-:W-:-:S04]  /*02e0*/  FMUL R13, R14, R13 ;  /* 0x0000000d0e0d7220 */ /* 0x001fc80000400000 */
[-C--:B------:R-:W-:Y:S01]  /*02f0*/  FMUL R6, R6, R13.reuse ;  /* 0x0000000d06067220 */ /* 0x080fe20000400000 */
[----:B------:R-:W-:-:S03]  /*0300*/  FMUL R4, R7, R13 ;  /* 0x0000000d07047220 */ /* 0x000fc60000400000 */
[C-C-:B-----5:R-:W-:Y:S01]  /*0310*/  FFMA R5, R12.reuse, R6, R11.reuse ;  /* 0x000000060c057223 */ /* 0x160fe2000000000b */
[----:B------:R-:W-:-:S03]  /*0320*/  FFMA R4, R12, R4, R11 ;  /* 0x000000040c047223 */ /* 0x000fc6000000000b */
[----:B---3--:R-:W-:Y:S01]  /*0330*/  FADD R2, R2, R5 ;  /* 0x0000000502027221 */ /* 0x008fe20000000000 */
[----:B------:R-:W-:-:S05]  /*0340*/  FADD R3, R3, R4 ;  /* 0x0000000403037221 */ /* 0x000fca0000000000 */
[----:B------:R-:W-:Y:S01]  /*0350*/  STG.E.64 desc[UR4][R8.64], R2 ;  /* 0x0000000208007986 */ /* 0x000fe2000c101b04 */
[----:B------:R-:W-:Y:S05]  /*0360*/  EXIT ;  /* 0x000000000000794d */ /* 0x000fea0003800000 */
.L_x_0:
[----:B------:R-:W-:-:S00]  /*0370*/  BRA `(.L_x_0) ;  /* 0xfffffffc00fc7947 */ /* 0x000fc0000383ffff */
[----:B------:R-:W-:-:S00]  /*0380*/  NOP ;  /* 0x0000000000007918 */ /* 0x000fc00000000000 */
[----:B------:R-:W-:-:S00]  /*0390*/  NOP ;  /* 0x0000000000007918 */ /* 0x000fc00000000000 */
[----:B------:R-:W-:-:S00]  /*03a0*/  NOP ;  /* 0x0000000000007918 */ /* 0x000fc00000000000 */
[----:B------:R-:W-:-:S00]  /*03b0*/  NOP ;  /* 0x0000000000007918 */ /* 0x000fc00000000000 */
[----:B------:R-:W-:-:S00]  /*03c0*/  NOP ;  /* 0x0000000000007918 */ /* 0x000fc00000000000 */
[----:B------:R-:W-:-:S00]  /*03d0*/  NOP ;  /* 0x0000000000007918 */ /* 0x000fc00000000000 */
[----:B------:R-:W-:-:S00]  /*03e0*/  NOP ;  /* 0x0000000000007918 */ /* 0x000fc00000000000 */
[----:B------:R-:W-:-:S00]  /*03f0*/  NOP ;  /* 0x0000000000007918 */ /* 0x000fc00000000000 */
.L_x_1:


//--------------------- .nv.global.init           --------------------------
	.section	.nv.global.init,"aw",@progbits
.nv.global.init:
	.type		_$_str,@object
	.size		_$_str,(_$_str_$_2 - _$_str)
_$_str:
        /*0000*/ 	.byte	0x5f, 0x5f, 0x43, 0x55, 0x44, 0x41, 0x5f, 0x46, 0x54, 0x5a, 0x00
	.type		_$_str_$_2,@object
	.size		_$_str_$_2,(.L_1 - _$_str_$_2)
_$_str_$_2:
        /*000b*/ 	.byte	0x5f, 0x5f, 0x43, 0x55, 0x44, 0x41, 0x5f, 0x50, 0x52, 0x45, 0x43, 0x5f, 0x53, 0x51, 0x52, 0x54
        /*001b*/ 	.byte	0x00
.L_1:


//--------------------- .nv.constant0.triton_poi_fused__native_batch_norm_legit_no_training_add_13 --------------------------
	.section	.nv.constant0.triton_poi_fused__native_batch_norm_legit_no_training_add_13,"a",@progbits
	.sectionflags	@""
	.align	4
.nv.constant0.triton_poi_fused__native_batch_norm_legit_no_training_add_13:
	.zero		588
